//
// Generated by NVIDIA NVVM Compiler
//
// Compiler Build ID: CL-36424714
// Cuda compilation tools, release 13.0, V13.0.88
// Based on NVVM 20.0.0
//

.version 9.0
.target sm_100
.address_size 64

	// .globl	_Z14add1_optimizedPfi

.visible .entry _Z14add1_optimizedPfi(
	.param .u64 .ptr .align 1 _Z14add1_optimizedPfi_param_0,
	.param .u32 _Z14add1_optimizedPfi_param_1
)
{
	.reg .pred 	%p<7>;
	.reg .b32 	%r<31>;
	.reg .b32 	%f<11>;
	.reg .b64 	%rd<11>;

	ld.param.u64 	%rd2, [_Z14add1_optimizedPfi_param_0];
	ld.param.u32 	%r12, [_Z14add1_optimizedPfi_param_1];
	cvta.to.global.u64 	%rd1, %rd2;
	mov.u32 	%r13, %ctaid.x;
	mov.u32 	%r14, %ntid.x;
	mov.u32 	%r15, %tid.x;
	mad.lo.s32 	%r29, %r13, %r14, %r15;
	mov.u32 	%r16, %nctaid.x;
	mul.lo.s32 	%r2, %r14, %r16;
	setp.ge.s32 	%p1, %r29, %r12;
	@%p1 bra 	$L__BB0_7;
	add.s32 	%r17, %r29, %r2;
	max.s32 	%r18, %r12, %r17;
	setp.lt.s32 	%p2, %r17, %r12;
	selp.u32 	%r19, 1, 0, %p2;
	add.s32 	%r20, %r17, %r19;
	sub.s32 	%r21, %r18, %r20;
	div.u32 	%r22, %r21, %r2;
	add.s32 	%r3, %r22, %r19;
	and.b32  	%r23, %r3, 3;
	setp.eq.s32 	%p3, %r23, 3;
	@%p3 bra 	$L__BB0_4;
	add.s32 	%r24, %r3, 1;
	and.b32  	%r25, %r24, 3;
	neg.s32 	%r27, %r25;
$L__BB0_3:
	.pragma "nounroll";
	mul.wide.s32 	%rd3, %r29, 4;
	add.s64 	%rd4, %rd1, %rd3;
	ld.global.f32 	%f1, [%rd4];
	add.f32 	%f2, %f1, 0f3F800000;
	st.global.f32 	[%rd4], %f2;
	add.s32 	%r29, %r29, %r2;
	add.s32 	%r27, %r27, 1;
	setp.ne.s32 	%p4, %r27, 0;
	@%p4 bra 	$L__BB0_3;
$L__BB0_4:
	setp.lt.u32 	%p5, %r3, 3;
	@%p5 bra 	$L__BB0_7;
	mul.wide.s32 	%rd7, %r2, 4;
	shl.b32 	%r26, %r2, 2;
$L__BB0_6:
	mul.wide.s32 	%rd5, %r29, 4;
	add.s64 	%rd6, %rd1, %rd5;
	ld.global.f32 	%f3, [%rd6];
	add.f32 	%f4, %f3, 0f3F800000;
	st.global.f32 	[%rd6], %f4;
	add.s64 	%rd8, %rd6, %rd7;
	ld.global.f32 	%f5, [%rd8];
	add.f32 	%f6, %f5, 0f3F800000;
	st.global.f32 	[%rd8], %f6;
	add.s64 	%rd9, %rd8, %rd7;
	ld.global.f32 	%f7, [%rd9];
	add.f32 	%f8, %f7, 0f3F800000;
	st.global.f32 	[%rd9], %f8;
	add.s64 	%rd10, %rd9, %rd7;
	ld.global.f32 	%f9, [%rd10];
	add.f32 	%f10, %f9, 0f3F800000;
	st.global.f32 	[%rd10], %f10;
	add.s32 	%r29, %r26, %r29;
	setp.lt.s32 	%p6, %r29, %r12;
	@%p6 bra 	$L__BB0_6;
$L__BB0_7:
	ret;

}
	// .globl	_Z15add1_vectorizedP6float4i
.visible .entry _Z15add1_vectorizedP6float4i(
	.param .u64 .ptr .align 1 _Z15add1_vectorizedP6float4i_param_0,
	.param .u32 _Z15add1_vectorizedP6float4i_param_1
)
{
	.reg .pred 	%p<7>;
	.reg .b32 	%r<31>;
	.reg .b32 	%f<41>;
	.reg .b64 	%rd<11>;

	ld.param.u64 	%rd2, [_Z15add1_vectorizedP6float4i_param_0];
	ld.param.u32 	%r12, [_Z15add1_vectorizedP6float4i_param_1];
	cvta.to.global.u64 	%rd1, %rd2;
	mov.u32 	%r13, %ctaid.x;
	mov.u32 	%r14, %ntid.x;
	mov.u32 	%r15, %tid.x;
	mad.lo.s32 	%r29, %r13, %r14, %r15;
	mov.u32 	%r16, %nctaid.x;
	mul.lo.s32 	%r2, %r14, %r16;
	setp.ge.s32 	%p1, %r29, %r12;
	@%p1 bra 	$L__BB1_7;
	add.s32 	%r17, %r29, %r2;
	max.s32 	%r18, %r12, %r17;
	setp.lt.s32 	%p2, %r17, %r12;
	selp.u32 	%r19, 1, 0, %p2;
	add.s32 	%r20, %r17, %r19;
	sub.s32 	%r21, %r18, %r20;
	div.u32 	%r22, %r21, %r2;
	add.s32 	%r3, %r22, %r19;
	and.b32  	%r23, %r3, 3;
	setp.eq.s32 	%p3, %r23, 3;
	@%p3 bra 	$L__BB1_4;
	add.s32 	%r24, %r3, 1;
	and.b32  	%r25, %r24, 3;
	neg.s32 	%r27, %r25;
$L__BB1_3:
	.pragma "nounroll";
	mul.wide.s32 	%rd3, %r29, 16;
	add.s64 	%rd4, %rd1, %rd3;
	ld.global.v4.f32 	{%f1, %f2, %f3, %f4}, [%rd4];
	add.f32 	%f5, %f1, 0f3F800000;
	add.f32 	%f6, %f2, 0f3F800000;
	add.f32 	%f7, %f3, 0f3F800000;
	add.f32 	%f8, %f4, 0f3F800000;
	st.global.v4.f32 	[%rd4], {%f5, %f6, %f7, %f8};
	add.s32 	%r29, %r29, %r2;
	add.s32 	%r27, %r27, 1;
	setp.ne.s32 	%p4, %r27, 0;
	@%p4 bra 	$L__BB1_3;
$L__BB1_4:
	setp.lt.u32 	%p5, %r3, 3;
	@%p5 bra 	$L__BB1_7;
	mul.wide.s32 	%rd7, %r2, 16;
	shl.b32 	%r26, %r2, 2;
$L__BB1_6:
	mul.wide.s32 	%rd5, %r29, 16;
	add.s64 	%rd6, %rd1, %rd5;
	ld.global.v4.f32 	{%f9, %f10, %f11, %f12}, [%rd6];
	add.f32 	%f13, %f9, 0f3F800000;
	add.f32 	%f14, %f10, 0f3F800000;
	add.f32 	%f15, %f11, 0f3F800000;
	add.f32 	%f16, %f12, 0f3F800000;
	st.global.v4.f32 	[%rd6], {%f13, %f14, %f15, %f16};
	add.s64 	%rd8, %rd6, %rd7;
	ld.global.v4.f32 	{%f17, %f18, %f19, %f20}, [%rd8];
	add.f32 	%f21, %f17, 0f3F800000;
	add.f32 	%f22, %f18, 0f3F800000;
	add.f32 	%f23, %f19, 0f3F800000;
	add.f32 	%f24, %f20, 0f3F800000;
	st.global.v4.f32 	[%rd8], {%f21, %f22, %f23, %f24};
	add.s64 	%rd9, %rd8, %rd7;
	ld.global.v4.f32 	{%f25, %f26, %f27, %f28}, [%rd9];
	add.f32 	%f29, %f25, 0f3F800000;
	add.f32 	%f30, %f26, 0f3F800000;
	add.f32 	%f31, %f27, 0f3F800000;
	add.f32 	%f32, %f28, 0f3F800000;
	st.global.v4.f32 	[%rd9], {%f29, %f30, %f31, %f32};
	add.s64 	%rd10, %rd9, %rd7;
	ld.global.v4.f32 	{%f33, %f34, %f35, %f36}, [%rd10];
	add.f32 	%f37, %f33, 0f3F800000;
	add.f32 	%f38, %f34, 0f3F800000;
	add.f32 	%f39, %f35, 0f3F800000;
	add.f32 	%f40, %f36, 0f3F800000;
	st.global.v4.f32 	[%rd10], {%f37, %f38, %f39, %f40};
	add.s32 	%r29, %r26, %r29;
	setp.lt.s32 	%p6, %r29, %r12;
	@%p6 bra 	$L__BB1_6;
$L__BB1_7:
	ret;

}


// ===== COMPILED SASS (sm_100) =====

	.target	sm_100

	.elftype	@"ET_EXEC"


//--------------------- .note.nv.tkinfo           --------------------------
	.section	.note.nv.tkinfo,"",@"SHT_NOTE"
	.sectionflags	@"SHF_NOTE_NV_TKINFO"
	.tkinfo
        /*0018*/ 	.word	0x00000002
        /*0030*/ 	.string	""
        /*0030*/ 	.string	"ptxas"
        /*0030*/ 	.string	"Cuda compilation tools, release 13.0, V13.0.88"
        /*0030*/ 	.string	"Build cuda_13.0.r13.0/compiler.36424714_0"
        /*0030*/ 	.string	"-arch sm_100 -m 64 "



//--------------------- .note.nv.cuinfo           --------------------------
	.section	.note.nv.cuinfo,"",@"SHT_NOTE"
	.sectionflags	@"SHF_NOTE_NV_CUINFO"
        /*0018*/ 	.short	0x0002
        /*001a*/ 	.short	0x0064
        /*001c*/ 	.short	0x0082
	.zero		2


//--------------------- .nv.info                  --------------------------
	.section	.nv.info,"",@"SHT_CUDA_INFO"
	.align	4


	//----- nvinfo : EIATTR_REGCOUNT
	.align		4
        /*0000*/ 	.byte	0x04, 0x2f
        /*0002*/ 	.short	(.L_1 - .L_0)
	.align		4
.L_0:
        /*0004*/ 	.word	index@(_Z14add1_optimizedPfi)
        /*0008*/ 	.word	0x00000018


	//----- nvinfo : EIATTR_FRAME_SIZE
	.align		4
.L_1:
        /*000c*/ 	.byte	0x04, 0x11
        /*000e*/ 	.short	(.L_3 - .L_2)
	.align		4
.L_2:
        /*0010*/ 	.word	index@(_Z14add1_optimizedPfi)
        /*0014*/ 	.word	0x00000000


	//----- nvinfo : EIATTR_REGCOUNT
	.align		4
.L_3:
        /*0018*/ 	.byte	0x04, 0x2f
        /*001a*/ 	.short	(.L_5 - .L_4)
	.align		4
.L_4:
        /*001c*/ 	.word	index@(_Z15add1_vectorizedP6float4i)
        /*0020*/ 	.word	0x0000001a


	//----- nvinfo : EIATTR_FRAME_SIZE
	.align		4
.L_5:
        /*0024*/ 	.byte	0x04, 0x11
        /*0026*/ 	.short	(.L_7 - .L_6)
	.align		4
.L_6:
        /*0028*/ 	.word	index@(_Z15add1_vectorizedP6float4i)
        /*002c*/ 	.word	0x00000000


	//----- nvinfo : EIATTR_MIN_STACK_SIZE
	.align		4
.L_7:
        /*0030*/ 	.byte	0x04, 0x12
        /*0032*/ 	.short	(.L_9 - .L_8)
	.align		4
.L_8:
        /*0034*/ 	.word	index@(_Z15add1_vectorizedP6float4i)
        /*0038*/ 	.word	0x00000000


	//----- nvinfo : EIATTR_MIN_STACK_SIZE
	.align		4
.L_9:
        /*003c*/ 	.byte	0x04, 0x12
        /*003e*/ 	.short	(.L_11 - .L_10)
	.align		4
.L_10:
        /*0040*/ 	.word	index@(_Z14add1_optimizedPfi)
        /*0044*/ 	.word	0x00000000
.L_11:


//--------------------- .nv.compat                --------------------------
	.section	.nv.compat,"",@"SHT_CUDA_COMPAT_INFO"
	.align	4
        /*0000*/ 	.byte	0x02, 0x09, 0x00, 0x00, 0x02, 0x02, 0x01, 0x00, 0x02, 0x05, 0x05, 0x00, 0x03, 0x07, 0x01, 0x01
        /*0010*/ 	.byte	0x02, 0x03, 0x00, 0x00, 0x02, 0x06, 0x01, 0x00, 0x04, 0x0b, 0x08, 0x00, 0x09, 0x00, 0x00, 0x00
        /*0020*/ 	.byte	0x00, 0x00, 0x00, 0x00


//--------------------- .nv.info._Z15add1_vectorizedP6float4i --------------------------
	.section	.nv.info._Z15add1_vectorizedP6float4i,"",@"SHT_CUDA_INFO"
	.sectionflags	@""
	.align	4


	//----- nvinfo : EIATTR_CUDA_API_VERSION
	.align		4
        /*0000*/ 	.byte	0x04, 0x37
        /*0002*/ 	.short	(.L_13 - .L_12)
.L_12:
        /*0004*/ 	.word	0x00000082


	//----- nvinfo : EIATTR_KPARAM_INFO
	.align		4
.L_13:
        /*0008*/ 	.byte	0x04, 0x17
        /*000a*/ 	.short	(.L_15 - .L_14)
.L_14:
        /*000c*/ 	.word	0x00000000
        /*0010*/ 	.short	0x0001
        /*0012*/ 	.short	0x0008
        /*0014*/ 	.byte	0x00, 0xf0, 0x11, 0x00


	//----- nvinfo : EIATTR_KPARAM_INFO
	.align		4
.L_15:
        /*0018*/ 	.byte	0x04, 0x17
        /*001a*/ 	.short	(.L_17 - .L_16)
.L_16:
        /*001c*/ 	.word	0x00000000
        /*0020*/ 	.short	0x0000
        /*0022*/ 	.short	0x0000
        /*0024*/ 	.byte	0x00, 0xf5, 0x21, 0x00


	//----- nvinfo : EIATTR_SPARSE_MMA_MASK
	.align		4
.L_17:
        /*0028*/ 	.byte	0x03, 0x50
        /*002a*/ 	.short	0x0000


	//----- nvinfo : EIATTR_MAXREG_COUNT
	.align		4
        /*002c*/ 	.byte	0x03, 0x1b
        /*002e*/ 	.short	0x00ff


	//----- nvinfo : EIATTR_MERCURY_ISA_VERSION
	.align		4
        /*0030*/ 	.byte	0x03, 0x5f
        /*0032*/ 	.short	0x0101


	//----- nvinfo : EIATTR_VRC_CTA_INIT_COUNT
	.align		4
        /*0034*/ 	.byte	0x02, 0x4a
	.zero		1
	.zero		1


	//----- nvinfo : EIATTR_EXIT_INSTR_OFFSETS
	.align		4
        /*0038*/ 	.byte	0x04, 0x1c
        /*003a*/ 	.short	(.L_19 - .L_18)


	//   ....[0]....
.L_18:
        /*003c*/ 	.word	0x00000090


	//   ....[1]....
        /*0040*/ 	.word	0x00000390


	//   ....[2]....
        /*0044*/ 	.word	0x00000590


	//----- nvinfo : EIATTR_CRS_STACK_SIZE
	.align		4
.L_19:
        /*0048*/ 	.byte	0x04, 0x1e
        /*004a*/ 	.short	(.L_21 - .L_20)
.L_20:
        /*004c*/ 	.word	0x00000000


	//----- nvinfo : EIATTR_CBANK_PARAM_SIZE
	.align		4
.L_21:
        /*0050*/ 	.byte	0x03, 0x19
        /*0052*/ 	.short	0x000c


	//----- nvinfo : EIATTR_PARAM_CBANK
	.align		4
        /*0054*/ 	.byte	0x04, 0x0a
        /*0056*/ 	.short	(.L_23 - .L_22)
	.align		4
.L_22:
        /*0058*/ 	.word	index@(.nv.constant0._Z15add1_vectorizedP6float4i)
        /*005c*/ 	.short	0x0380
        /*005e*/ 	.short	0x000c


	//----- nvinfo : EIATTR_SW_WAR
	.align		4
.L_23:
        /*0060*/ 	.byte	0x04, 0x36
        /*0062*/ 	.short	(.L_25 - .L_24)
.L_24:
        /*0064*/ 	.word	0x00000008
.L_25:


//--------------------- .nv.info._Z14add1_optimizedPfi --------------------------
	.section	.nv.info._Z14add1_optimizedPfi,"",@"SHT_CUDA_INFO"
	.sectionflags	@""
	.align	4


	//----- nvinfo : EIATTR_CUDA_API_VERSION
	.align		4
        /*0000*/ 	.byte	0x04, 0x37
        /*0002*/ 	.short	(.L_27 - .L_26)
.L_26:
        /*0004*/ 	.word	0x00000082


	//----- nvinfo : EIATTR_KPARAM_INFO
	.align		4
.L_27:
        /*0008*/ 	.byte	0x04, 0x17
        /*000a*/ 	.short	(.L_29 - .L_28)
.L_28:
        /*000c*/ 	.word	0x00000000
        /*0010*/ 	.short	0x0001
        /*0012*/ 	.short	0x0008
        /*0014*/ 	.byte	0x00, 0xf0, 0x11, 0x00


	//----- nvinfo : EIATTR_KPARAM_INFO
	.align		4
.L_29:
        /*0018*/ 	.byte	0x04, 0x17
        /*001a*/ 	.short	(.L_31 - .L_30)
.L_30:
        /*001c*/ 	.word	0x00000000
        /*0020*/ 	.short	0x0000
        /*0022*/ 	.short	0x0000
        /*0024*/ 	.byte	0x00, 0xf5, 0x21, 0x00


	//----- nvinfo : EIATTR_SPARSE_MMA_MASK
	.align		4
.L_31:
        /*0028*/ 	.byte	0x03, 0x50
        /*002a*/ 	.short	0x0000


	//----- nvinfo : EIATTR_MAXREG_COUNT
	.align		4
        /*002c*/ 	.byte	0x03, 0x1b
        /*002e*/ 	.short	0x00ff


	//----- nvinfo : EIATTR_MERCURY_ISA_VERSION
	.align		4
        /*0030*/ 	.byte	0x03, 0x5f
        /*0032*/ 	.short	0x0101


	//----- nvinfo : EIATTR_VRC_CTA_INIT_COUNT
	.align		4
        /*0034*/ 	.byte	0x02, 0x4a
	.zero		1
	.zero		1


	//----- nvinfo : EIATTR_EXIT_INSTR_OFFSETS
	.align		4
        /*0038*/ 	.byte	0x04, 0x1c
        /*003a*/ 	.short	(.L_33 - .L_32)


	//   ....[0]....
.L_32:
        /*003c*/ 	.word	0x00000090


	//   ....[1]....
        /*0040*/ 	.word	0x00000360


	//   ....[2]....
        /*0044*/ 	.word	0x000004a0


	//----- nvinfo : EIATTR_CRS_STACK_SIZE
	.align		4
.L_33:
        /*0048*/ 	.byte	0x04, 0x1e
        /*004a*/ 	.short	(.L_35 - .L_34)
.L_34:
        /*004c*/ 	.word	0x00000000


	//----- nvinfo : EIATTR_CBANK_PARAM_SIZE
	.align		4
.L_35:
        /*0050*/ 	.byte	0x03, 0x19
        /*0052*/ 	.short	0x000c


	//----- nvinfo : EIATTR_PARAM_CBANK
	.align		4
        /*0054*/ 	.byte	0x04, 0x0a
        /*0056*/ 	.short	(.L_37 - .L_36)
	.align		4
.L_36:
        /*0058*/ 	.word	index@(.nv.constant0._Z14add1_optimizedPfi)
        /*005c*/ 	.short	0x0380
        /*005e*/ 	.short	0x000c


	//----- nvinfo : EIATTR_SW_WAR
	.align		4
.L_37:
        /*0060*/ 	.byte	0x04, 0x36
        /*0062*/ 	.short	(.L_39 - .L_38)
.L_38:
        /*0064*/ 	.word	0x00000008
.L_39:


//--------------------- .nv.callgraph             --------------------------
	.section	.nv.callgraph,"",@"SHT_CUDA_CALLGRAPH"
	.align	4
	.sectionentsize	8
	.align		4
        /*0000*/ 	.word	0x00000000
	.align		4
        /*0004*/ 	.word	0xffffffff
	.align		4
        /*0008*/ 	.word	0x00000000
	.align		4
        /*000c*/ 	.word	0xfffffffe
	.align		4
        /*0010*/ 	.word	0x00000000
	.align		4
        /*0014*/ 	.word	0xfffffffd
	.align		4
        /*0018*/ 	.word	0x00000000
	.align		4
        /*001c*/ 	.word	0xfffffffc


//--------------------- .text._Z15add1_vectorizedP6float4i --------------------------
	.section	.text._Z15add1_vectorizedP6float4i,"ax",@progbits
	.align	128
        .global         _Z15add1_vectorizedP6float4i
        .type           _Z15add1_vectorizedP6float4i,@function
        .size           _Z15add1_vectorizedP6float4i,(.L_x_10 - _Z15add1_vectorizedP6float4i)
        .other          _Z15add1_vectorizedP6float4i,@"STO_CUDA_ENTRY STV_DEFAULT"
_Z15add1_vectorizedP6float4i:
.text._Z15add1_vectorizedP6float4i:
[----:B------:R-:W-:Y:S01]  /*0000*/  LDC R1, c[0x0][0x37c] ;  /* 0x0000df00ff017b82 */ /* 0x000fe20000000800 */
[----:B------:R-:W0:Y:S07]  /*0010*/  S2R R3, SR_TID.X ;  /* 0x0000000000037919 */ /* 0x000e2e0000002100 */
[----:B------:R-:W0:Y:S01]  /*0020*/  S2UR UR4, SR_CTAID.X ;  /* 0x00000000000479c3 */ /* 0x000e220000002500 */
[----:B------:R-:W1:Y:S07]  /*0030*/  LDCU UR6, c[0x0][0x388] ;  /* 0x00007100ff0677ac */ /* 0x000e6e0008000800 */
[----:B------:R-:W0:Y:S01]  /*0040*/  LDC R0, c[0x0][0x360] ;  /* 0x0000d800ff007b82 */ /* 0x000e220000000800 */
[----:B------:R-:W2:Y:S01]  /*0050*/  LDCU UR5, c[0x0][0x370] ;  /* 0x00006e00ff0577ac */ /* 0x000ea20008000800 */
[----:B0-----:R-:W-:-:S02]  /*0060*/  IMAD R3, R0, UR4, R3 ;  /* 0x0000000400037c24 */ /* 0x001fc4000f8e0203 */
[----:B--2---:R-:W-:-:S03]  /*0070*/  IMAD R0, R0, UR5, RZ ;  /* 0x0000000500007c24 */ /* 0x004fc6000f8e02ff */
[----:B-1----:R-:W-:-:S13]  /*0080*/  ISETP.GE.AND P0, PT, R3, UR6, PT ;  /* 0x0000000603007c0c */ /* 0x002fda000bf06270 */
[----:B------:R-:W-:Y:S05]  /*0090*/  @P0 EXIT ;  /* 0x000000000000094d */ /* 0x000fea0003800000 */
[----:B------:R-:W0:Y:S01]  /*00a0*/  I2F.U32.RP R8, R0 ;  /* 0x0000000000087306 */ /* 0x000e220000209000 */
[----:B------:R-:W-:Y:S01]  /*00b0*/  IADD3 R2, PT, PT, R0, R3, RZ ;  /* 0x0000000300027210 */ /* 0x000fe20007ffe0ff */
[----:B------:R-:W1:Y:S01]  /*00c0*/  LDCU.64 UR4, c[0x0][0x358] ;  /* 0x00006b00ff0477ac */ /* 0x000e620008000a00 */
[----:B------:R-:W-:Y:S01]  /*00d0*/  IADD3 R9, PT, PT, RZ, -R0, RZ ;  /* 0x80000000ff097210 */ /* 0x000fe20007ffe0ff */
[----:B------:R-:W-:Y:S01]  /*00e0*/  BSSY.RECONVERGENT B0, `(.L_x_0) ;  /* 0x000002a000007945 */ /* 0x000fe20003800200 */
[C---:B------:R-:W-:Y:S02]  /*00f0*/  ISETP.GE.AND P0, PT, R2.reuse, UR6, PT ;  /* 0x0000000602007c0c */ /* 0x040fe4000bf06270 */
[----:B------:R-:W-:Y:S02]  /*0100*/  VIMNMX R7, PT, PT, R2, UR6, !PT ;  /* 0x0000000602077c48 */ /* 0x000fe4000ffe0100 */
[----:B------:R-:W-:Y:S02]  /*0110*/  SEL R6, RZ, 0x1, P0 ;  /* 0x00000001ff067807 */ /* 0x000fe40000000000 */
[----:B------:R-:W-:-:S02]  /*0120*/  ISETP.NE.U32.AND P2, PT, R0, RZ, PT ;  /* 0x000000ff0000720c */ /* 0x000fc40003f45070 */
[----:B------:R-:W-:Y:S01]  /*0130*/  IADD3 R7, PT, PT, R7, -R2, -R6 ;  /* 0x8000000207077210 */ /* 0x000fe20007ffe806 */
[----:B0-----:R-:W0:Y:S02]  /*0140*/  MUFU.RCP R8, R8 ;  /* 0x0000000800087308 */ /* 0x001e240000001000 */
[----:B0-----:R-:W-:-:S06]  /*0150*/  IADD3 R4, PT, PT, R8, 0xffffffe, RZ ;  /* 0x0ffffffe08047810 */ /* 0x001fcc0007ffe0ff */
[----:B------:R0:W2:Y:S02]  /*0160*/  F2I.FTZ.U32.TRUNC.NTZ R5, R4 ;  /* 0x0000000400057305 */ /* 0x0000a4000021f000 */
[----:B0-----:R-:W-:Y:S02]  /*0170*/  HFMA2 R4, -RZ, RZ, 0, 0 ;  /* 0x00000000ff047431 */ /* 0x001fe400000001ff */
[----:B--2---:R-:W-:-:S04]  /*0180*/  IMAD R9, R9, R5, RZ ;  /* 0x0000000509097224 */ /* 0x004fc800078e02ff */
[----:B------:R-:W-:Y:S02]  /*0190*/  IMAD.HI.U32 R8, R5, R9, R4 ;  /* 0x0000000905087227 */ /* 0x000fe400078e0004 */
[----:B------:R-:W0:Y:S04]  /*01a0*/  LDC.64 R4, c[0x0][0x380] ;  /* 0x0000e000ff047b82 */ /* 0x000e280000000a00 */
[----:B------:R-:W-:-:S05]  /*01b0*/  IMAD.HI.U32 R9, R8, R7, RZ ;  /* 0x0000000708097227 */ /* 0x000fca00078e00ff */
[----:B------:R-:W-:-:S05]  /*01c0*/  IADD3 R2, PT, PT, -R9, RZ, RZ ;  /* 0x000000ff09027210 */ /* 0x000fca0007ffe1ff */
[----:B------:R-:W-:-:S05]  /*01d0*/  IMAD R7, R0, R2, R7 ;  /* 0x0000000200077224 */ /* 0x000fca00078e0207 */
[----:B------:R-:W-:-:S13]  /*01e0*/  ISETP.GE.U32.AND P0, PT, R7, R0, PT ;  /* 0x000000000700720c */ /* 0x000fda0003f06070 */
[----:B------:R-:W-:Y:S02]  /*01f0*/  @P0 IADD3 R7, PT, PT, -R0, R7, RZ ;  /* 0x0000000700070210 */ /* 0x000fe40007ffe1ff */
[----:B------:R-:W-:Y:S02]  /*0200*/  @P0 IADD3 R9, PT, PT, R9, 0x1, RZ ;  /* 0x0000000109090810 */ /* 0x000fe40007ffe0ff */
[----:B------:R-:W-:-:S13]  /*0210*/  ISETP.GE.U32.AND P1, PT, R7, R0, PT ;  /* 0x000000000700720c */ /* 0x000fda0003f26070 */
[----:B------:R-:W-:Y:S02]  /*0220*/  @P1 IADD3 R9, PT, PT, R9, 0x1, RZ ;  /* 0x0000000109091810 */ /* 0x000fe40007ffe0ff */
[----:B------:R-:W-:-:S04]  /*0230*/  @!P2 LOP3.LUT R9, RZ, R0, RZ, 0x33, !PT ;  /* 0x00000000ff09a212 */ /* 0x000fc800078e33ff */
[----:B------:R-:W-:-:S04]  /*0240*/  IADD3 R2, PT, PT, R6, R9, RZ ;  /* 0x0000000906027210 */ /* 0x000fc80007ffe0ff */
[C---:B------:R-:W-:Y:S02]  /*0250*/  LOP3.LUT R6, R2.reuse, 0x3, RZ, 0xc0, !PT ;  /* 0x0000000302067812 */ /* 0x040fe400078ec0ff */
[----:B------:R-:W-:Y:S02]  /*0260*/  ISETP.GE.U32.AND P1, PT, R2, 0x3, PT ;  /* 0x000000030200780c */ /* 0x000fe40003f26070 */
[----:B------:R-:W-:-:S13]  /*0270*/  ISETP.NE.AND P0, PT, R6, 0x3, PT ;  /* 0x000000030600780c */ /* 0x000fda0003f05270 */
[----:B01----:R-:W-:Y:S05]  /*0280*/  @!P0 BRA `(.L_x_1) ;  /* 0x00000000003c8947 */ /* 0x003fea0003800000 */
[----:B------:R-:W0:Y:S01]  /*0290*/  LDC.64 R12, c[0x0][0x380] ;  /* 0x0000e000ff0c7b82 */ /* 0x000e220000000a00 */
[----:B------:R-:W-:-:S04]  /*02a0*/  IADD3 R2, PT, PT, R2, 0x1, RZ ;  /* 0x0000000102027810 */ /* 0x000fc80007ffe0ff */
[----:B------:R-:W-:-:S04]  /*02b0*/  LOP3.LUT R2, R2, 0x3, RZ, 0xc0, !PT ;  /* 0x0000000302027812 */ /* 0x000fc800078ec0ff */
[----:B------:R-:W-:-:S07]  /*02c0*/  IADD3 R2, PT, PT, -R2, RZ, RZ ;  /* 0x000000ff02027210 */ /* 0x000fce0007ffe1ff */
.L_x_2:
[----:B01----:R-:W-:-:S05]  /*02d0*/  IMAD.WIDE R6, R3, 0x10, R12 ;  /* 0x0000001003067825 */ /* 0x003fca00078e020c */
[----:B------:R-:W2:Y:S01]  /*02e0*/  LDG.E.128 R8, desc[UR4][R6.64] ;  /* 0x0000000406087981 */ /* 0x000ea2000c1e1d00 */
[----:B------:R-:W-:Y:S02]  /*02f0*/  IADD3 R2, PT, PT, R2, 0x1, RZ ;  /* 0x0000000102027810 */ /* 0x000fe40007ffe0ff */
[----:B------:R-:W-:Y:S02]  /*0300*/  IADD3 R3, PT, PT, R0, R3, RZ ;  /* 0x0000000300037210 */ /* 0x000fe40007ffe0ff */
[----:B------:R-:W-:Y:S01]  /*0310*/  ISETP.NE.AND P0, PT, R2, RZ, PT ;  /* 0x000000ff0200720c */ /* 0x000fe20003f05270 */
[----:B--2---:R-:W-:Y:S01]  /*0320*/  FADD R8, R8, 1 ;  /* 0x3f80000008087421 */ /* 0x004fe20000000000 */
[----:B------:R-:W-:Y:S01]  /*0330*/  FADD R9, R9, 1 ;  /* 0x3f80000009097421 */ /* 0x000fe20000000000 */
[----:B------:R-:W-:Y:S01]  /*0340*/  FADD R10, R10, 1 ;  /* 0x3f8000000a0a7421 */ /* 0x000fe20000000000 */
[----:B------:R-:W-:-:S05]  /*0350*/  FADD R11, R11, 1 ;  /* 0x3f8000000b0b7421 */ /* 0x000fca0000000000 */
[----:B------:R1:W-:Y:S04]  /*0360*/  STG.E.128 desc[UR4][R6.64], R8 ;  /* 0x0000000806007986 */ /* 0x0003e8000c101d04 */
[----:B------:R-:W-:Y:S05]  /*0370*/  @P0 BRA `(.L_x_2) ;  /* 0xfffffffc00d40947 */ /* 0x000fea000383ffff */
.L_x_1:
[----:B------:R-:W-:Y:S05]  /*0380*/  BSYNC.RECONVERGENT B0 ;  /* 0x0000000000007941 */ /* 0x000fea0003800200 */
.L_x_0:
[----:B------:R-:W-:Y:S05]  /*0390*/  @!P1 EXIT ;  /* 0x000000000000994d */ /* 0x000fea0003800000 */
.L_x_3:
[----:B-12---:R-:W-:-:S05]  /*03a0*/  IMAD.WIDE R10, R3, 0x10, R4 ;  /* 0x00000010030a7825 */ /* 0x006fca00078e0204 */
[----:B------:R-:W2:Y:S01]  /*03b0*/  LDG.E.128 R12, desc[UR4][R10.64] ;  /* 0x000000040a0c7981 */ /* 0x000ea2000c1e1d00 */
[----:B------:R-:W-:-:S04]  /*03c0*/  IMAD.WIDE R6, R0, 0x10, R10 ;  /* 0x0000001000067825 */ /* 0x000fc800078e020a */
[----:B--2---:R-:W-:Y:S01]  /*03d0*/  FADD R12, R12, 1 ;  /* 0x3f8000000c0c7421 */ /* 0x004fe20000000000 */
[----:B------:R-:W-:Y:S01]  /*03e0*/  FADD R13, R13, 1 ;  /* 0x3f8000000d0d7421 */ /* 0x000fe20000000000 */
[----:B------:R-:W-:Y:S01]  /*03f0*/  FADD R14, R14, 1 ;  /* 0x3f8000000e0e7421 */ /* 0x000fe20000000000 */
[----:B------:R-:W-:-:S05]  /*0400*/  FADD R15, R15, 1 ;  /* 0x3f8000000f0f7421 */ /* 0x000fca0000000000 */
[----:B------:R0:W-:Y:S04]  /*0410*/  STG.E.128 desc[UR4][R10.64], R12 ;  /* 0x0000000c0a007986 */ /* 0x0001e8000c101d04 */
[----:B------:R-:W2:Y:S01]  /*0420*/  LDG.E.128 R16, desc[UR4][R6.64] ;  /* 0x0000000406107981 */ /* 0x000ea2000c1e1d00 */
[----:B------:R-:W-:-:S04]  /*0430*/  IMAD.WIDE R8, R0, 0x10, R6 ;  /* 0x0000001000087825 */ /* 0x000fc800078e0206 */
[----:B--2---:R-:W-:Y:S01]  /*0440*/  FADD R16, R16, 1 ;  /* 0x3f80000010107421 */ /* 0x004fe20000000000 */
[----:B------:R-:W-:Y:S01]  /*0450*/  FADD R17, R17, 1 ;  /* 0x3f80000011117421 */ /* 0x000fe20000000000 */
[----:B------:R-:W-:Y:S01]  /*0460*/  FADD R18, R18, 1 ;  /* 0x3f80000012127421 */ /* 0x000fe20000000000 */
[----:B------:R-:W-:-:S05]  /*0470*/  FADD R19, R19, 1 ;  /* 0x3f80000013137421 */ /* 0x000fca0000000000 */
[----:B------:R2:W-:Y:S04]  /*0480*/  STG.E.128 desc[UR4][R6.64], R16 ;  /* 0x0000001006007986 */ /* 0x0005e8000c101d04 */
[----:B------:R-:W3:Y:S01]  /*0490*/  LDG.E.128 R20, desc[UR4][R8.64] ;  /* 0x0000000408147981 */ /* 0x000ee2000c1e1d00 */
[----:B0-----:R-:W-:-:S04]  /*04a0*/  IMAD.WIDE R10, R0, 0x10, R8 ;  /* 0x00000010000a7825 */ /* 0x001fc800078e0208 */
[----:B---3--:R-:W-:Y:S01]  /*04b0*/  FADD R20, R20, 1 ;  /* 0x3f80000014147421 */ /* 0x008fe20000000000 */
[----:B------:R-:W-:Y:S01]  /*04c0*/  FADD R21, R21, 1 ;  /* 0x3f80000015157421 */ /* 0x000fe20000000000 */
[----:B------:R-:W-:Y:S01]  /*04d0*/  FADD R22, R22, 1 ;  /* 0x3f80000016167421 */ /* 0x000fe20000000000 */
[----:B------:R-:W-:-:S05]  /*04e0*/  FADD R23, R23, 1 ;  /* 0x3f80000017177421 */ /* 0x000fca0000000000 */
[----:B------:R2:W-:Y:S04]  /*04f0*/  STG.E.128 desc[UR4][R8.64], R20 ;  /* 0x0000001408007986 */ /* 0x0005e8000c101d04 */
[----:B------:R-:W3:Y:S01]  /*0500*/  LDG.E.128 R12, desc[UR4][R10.64] ;  /* 0x000000040a0c7981 */ /* 0x000ee2000c1e1d00 */
[----:B------:R-:W-:-:S04]  /*0510*/  LEA R3, R0, R3, 0x2 ;  /* 0x0000000300037211 */ /* 0x000fc800078e10ff */
[----:B------:R-:W-:Y:S01]  /*0520*/  ISETP.GE.AND P0, PT, R3, UR6, PT ;  /* 0x0000000603007c0c */ /* 0x000fe2000bf06270 */
[----:B---3--:R-:W-:Y:S01]  /*0530*/  FADD R12, R12, 1 ;  /* 0x3f8000000c0c7421 */ /* 0x008fe20000000000 */
[----:B------:R-:W-:Y:S01]  /*0540*/  FADD R13, R13, 1 ;  /* 0x3f8000000d0d7421 */ /* 0x000fe20000000000 */
[----:B------:R-:W-:Y:S01]  /*0550*/  FADD R14, R14, 1 ;  /* 0x3f8000000e0e7421 */ /* 0x000fe20000000000 */
[----:B------:R-:W-:-:S05]  /*0560*/  FADD R15, R15, 1 ;  /* 0x3f8000000f0f7421 */ /* 0x000fca0000000000 */
[----:B------:R2:W-:Y:S04]  /*0570*/  STG.E.128 desc[UR4][R10.64], R12 ;  /* 0x0000000c0a007986 */ /* 0x0005e8000c101d04 */
[----:B------:R-:W-:Y:S05]  /*0580*/  @!P0 BRA `(.L_x_3) ;  /* 0xfffffffc00848947 */ /* 0x000fea000383ffff */
[----:B------:R-:W-:Y:S05]  /*0590*/  EXIT ;  /* 0x000000000000794d */ /* 0x000fea0003800000 */
.L_x_4:
[----:B------:R-:W-:-:S00]  /*05a0*/  BRA `(.L_x_4) ;  /* 0xfffffffc00fc7947 */ /* 0x000fc0000383ffff */
[----:B------:R-:W-:-:S00]  /*05b0*/  NOP ;  /* 0x0000000000007918 */ /* 0x000fc00000000000 */
        /* <DEDUP_REMOVED lines=12> */
.L_x_10:


//--------------------- .text._Z14add1_optimizedPfi --------------------------
	.section	.text._Z14add1_optimizedPfi,"ax",@progbits
	.align	128
        .global         _Z14add1_optimizedPfi
        .type           _Z14add1_optimizedPfi,@function
        .size           _Z14add1_optimizedPfi,(.L_x_11 - _Z14add1_optimizedPfi)
        .other          _Z14add1_optimizedPfi,@"STO_CUDA_ENTRY STV_DEFAULT"
_Z14add1_optimizedPfi:
.text._Z14add1_optimizedPfi:
        /* <DEDUP_REMOVED lines=11> */
[C---:B------:R-:W-:Y:S01]  /*00b0*/  IADD3 R4, PT, PT, R0.reuse, R5, RZ ;  /* 0x0000000500047210 */ /* 0x040fe20007ffe0ff */
[----:B------:R-:W-:Y:S01]  /*00c0*/  IMAD.MOV R9, RZ, RZ, -R0 ;  /* 0x000000ffff097224 */ /* 0x000fe200078e0a00 */
[----:B------:R-:W-:Y:S01]  /*00d0*/  ISETP.NE.U32.AND P2, PT, R0, RZ, PT ;  /* 0x000000ff0000720c */ /* 0x000fe20003f45070 */
[----:B------:R-:W1:Y:S01]  /*00e0*/  LDCU.64 UR4, c[0x0][0x358] ;  /* 0x00006b00ff0477ac */ /* 0x000e620008000a00 */
[C---:B------:R-:W-:Y:S01]  /*00f0*/  ISETP.GE.AND P0, PT, R4.reuse, UR6, PT ;  /* 0x0000000604007c0c */ /* 0x040fe2000bf06270 */
[----:B------:R-:W-:Y:S01]  /*0100*/  BSSY.RECONVERGENT B0, `(.L_x_5) ;  /* 0x0000025000007945 */ /* 0x000fe20003800200 */
[----:B------:R-:W-:Y:S02]  /*0110*/  VIMNMX R7, PT, PT, R4, UR6, !PT ;  /* 0x0000000604077c48 */ /* 0x000fe4000ffe0100 */
[----:B------:R-:W-:-:S04]  /*0120*/  SEL R6, RZ, 0x1, P0 ;  /* 0x00000001ff067807 */ /* 0x000fc80000000000 */
[----:B------:R-:W-:Y:S01]  /*0130*/  IADD3 R7, PT, PT, R7, -R4, -R6 ;  /* 0x8000000407077210 */ /* 0x000fe20007ffe806 */
[----:B0-----:R-:W0:Y:S02]  /*0140*/  MUFU.RCP R8, R8 ;  /* 0x0000000800087308 */ /* 0x001e240000001000 */
[----:B0-----:R-:W-:-:S06]  /*0150*/  IADD3 R2, PT, PT, R8, 0xffffffe, RZ ;  /* 0x0ffffffe08027810 */ /* 0x001fcc0007ffe0ff */
[----:B------:R0:W2:Y:S02]  /*0160*/  F2I.FTZ.U32.TRUNC.NTZ R3, R2 ;  /* 0x0000000200037305 */ /* 0x0000a4000021f000 */
[----:B0-----:R-:W-:Y:S02]  /*0170*/  IMAD.MOV.U32 R2, RZ, RZ, RZ ;  /* 0x000000ffff027224 */ /* 0x001fe400078e00ff */
[----:B--2---:R-:W-:-:S04]  /*0180*/  IMAD R9, R9, R3, RZ ;  /* 0x0000000309097224 */ /* 0x004fc800078e02ff */
[----:B------:R-:W-:-:S06]  /*0190*/  IMAD.HI.U32 R8, R3, R9, R2 ;  /* 0x0000000903087227 */ /* 0x000fcc00078e0002 */
[----:B------:R-:W-:-:S05]  /*01a0*/  IMAD.HI.U32 R9, R8, R7, RZ ;  /* 0x0000000708097227 */ /* 0x000fca00078e00ff */
[----:B------:R-:W-:-:S05]  /*01b0*/  IADD3 R2, PT, PT, -R9, RZ, RZ ;  /* 0x000000ff09027210 */ /* 0x000fca0007ffe1ff */
[----:B------:R-:W-:Y:S02]  /*01c0*/  IMAD R7, R0, R2, R7 ;  /* 0x0000000200077224 */ /* 0x000fe400078e0207 */
[----:B------:R-:W0:Y:S03]  /*01d0*/  LDC.64 R2, c[0x0][0x380] ;  /* 0x0000e000ff027b82 */ /* 0x000e260000000a00 */
[----:B------:R-:W-:-:S13]  /*01e0*/  ISETP.GE.U32.AND P0, PT, R7, R0, PT ;  /* 0x000000000700720c */ /* 0x000fda0003f06070 */
[----:B------:R-:W-:Y:S01]  /*01f0*/  @P0 IMAD.IADD R7, R7, 0x1, -R0 ;  /* 0x0000000107070824 */ /* 0x000fe200078e0a00 */
[----:B------:R-:W-:-:S04]  /*0200*/  @P0 IADD3 R9, PT, PT, R9, 0x1, RZ ;  /* 0x0000000109090810 */ /* 0x000fc80007ffe0ff */
[----:B------:R-:W-:-:S13]  /*0210*/  ISETP.GE.U32.AND P1, PT, R7, R0, PT ;  /* 0x000000000700720c */ /* 0x000fda0003f26070 */
[----:B------:R-:W-:Y:S01]  /*0220*/  @P1 VIADD R9, R9, 0x1 ;  /* 0x0000000109091836 */ /* 0x000fe20000000000 */
[----:B------:R-:W-:-:S04]  /*0230*/  @!P2 LOP3.LUT R9, RZ, R0, RZ, 0x33, !PT ;  /* 0x00000000ff09a212 */ /* 0x000fc800078e33ff */
[----:B------:R-:W-:-:S04]  /*0240*/  IADD3 R4, PT, PT, R6, R9, RZ ;  /* 0x0000000906047210 */ /* 0x000fc80007ffe0ff */
[C---:B------:R-:W-:Y:S02]  /*0250*/  LOP3.LUT R6, R4.reuse, 0x3, RZ, 0xc0, !PT ;  /* 0x0000000304067812 */ /* 0x040fe400078ec0ff */
[----:B------:R-:W-:Y:S02]  /*0260*/  ISETP.GE.U32.AND P1, PT, R4, 0x3, PT ;  /* 0x000000030400780c */ /* 0x000fe40003f26070 */
[----:B------:R-:W-:-:S13]  /*0270*/  ISETP.NE.AND P0, PT, R6, 0x3, PT ;  /* 0x000000030600780c */ /* 0x000fda0003f05270 */
[----:B01----:R-:W-:Y:S05]  /*0280*/  @!P0 BRA `(.L_x_6) ;  /* 0x0000000000308947 */ /* 0x003fea0003800000 */
[----:B------:R-:W0:Y:S01]  /*0290*/  LDC.64 R8, c[0x0][0x380] ;  /* 0x0000e000ff087b82 */ /* 0x000e220000000a00 */
[----:B------:R-:W-:-:S05]  /*02a0*/  VIADD R4, R4, 0x1 ;  /* 0x0000000104047836 */ /* 0x000fca0000000000 */
[----:B------:R-:W-:-:S04]  /*02b0*/  LOP3.LUT R4, R4, 0x3, RZ, 0xc0, !PT ;  /* 0x0000000304047812 */ /* 0x000fc800078ec0ff */
[----:B------:R-:W-:-:S07]  /*02c0*/  IADD3 R4, PT, PT, -R4, RZ, RZ ;  /* 0x000000ff04047210 */ /* 0x000fce0007ffe1ff */
.L_x_7:
[----:B01----:R-:W-:-:S05]  /*02d0*/  IMAD.WIDE R6, R5, 0x4, R8 ;  /* 0x0000000405067825 */ /* 0x003fca00078e0208 */
[----:B------:R-:W2:Y:S01]  /*02e0*/  LDG.E R10, desc[UR4][R6.64] ;  /* 0x00000004060a7981 */ /* 0x000ea2000c1e1900 */
[----:B------:R-:W-:Y:S01]  /*02f0*/  VIADD R4, R4, 0x1 ;  /* 0x0000000104047836 */ /* 0x000fe20000000000 */
[----:B------:R-:W-:-:S04]  /*0300*/  IADD3 R5, PT, PT, R0, R5, RZ ;  /* 0x0000000500057210 */ /* 0x000fc80007ffe0ff */
[----:B------:R-:W-:Y:S01]  /*0310*/  ISETP.NE.AND P0, PT, R4, RZ, PT ;  /* 0x000000ff0400720c */ /* 0x000fe20003f05270 */
[----:B--2---:R-:W-:-:S05]  /*0320*/  FADD R11, R10, 1 ;  /* 0x3f8000000a0b7421 */ /* 0x004fca0000000000 */
[----:B------:R1:W-:Y:S07]  /*0330*/  STG.E desc[UR4][R6.64], R11 ;  /* 0x0000000b06007986 */ /* 0x0003ee000c101904 */
[----:B------:R-:W-:Y:S05]  /*0340*/  @P0 BRA `(.L_x_7) ;  /* 0xfffffffc00e00947 */ /* 0x000fea000383ffff */
.L_x_6:
[----:B------:R-:W-:Y:S05]  /*0350*/  BSYNC.RECONVERGENT B0 ;  /* 0x0000000000007941 */ /* 0x000fea0003800200 */
.L_x_5:
[----:B------:R-:W-:Y:S05]  /*0360*/  @!P1 EXIT ;  /* 0x000000000000994d */ /* 0x000fea0003800000 */
.L_x_8:
[----:B0-----:R-:W-:-:S05]  /*0370*/  IMAD.WIDE R12, R5, 0x4, R2 ;  /* 0x00000004050c7825 */ /* 0x001fca00078e0202 */
[----:B------:R-:W2:Y:S01]  /*0380*/  LDG.E R4, desc[UR4][R12.64] ;  /* 0x000000040c047981 */ /* 0x000ea2000c1e1900 */
[----:B-1----:R-:W-:-:S04]  /*0390*/  IMAD.WIDE R6, R0, 0x4, R12 ;  /* 0x0000000400067825 */ /* 0x002fc800078e020c */
[----:B--2---:R-:W-:-:S05]  /*03a0*/  FADD R15, R4, 1 ;  /* 0x3f800000040f7421 */ /* 0x004fca0000000000 */
[----:B------:R0:W-:Y:S04]  /*03b0*/  STG.E desc[UR4][R12.64], R15 ;  /* 0x0000000f0c007986 */ /* 0x0001e8000c101904 */
[----:B------:R-:W2:Y:S01]  /*03c0*/  LDG.E R4, desc[UR4][R6.64] ;  /* 0x0000000406047981 */ /* 0x000ea2000c1e1900 */
[----:B------:R-:W-:-:S04]  /*03d0*/  IMAD.WIDE R8, R0, 0x4, R6 ;  /* 0x0000000400087825 */ /* 0x000fc800078e0206 */
[----:B--2---:R-:W-:-:S05]  /*03e0*/  FADD R17, R4, 1 ;  /* 0x3f80000004117421 */ /* 0x004fca0000000000 */
[----:B------:R0:W-:Y:S04]  /*03f0*/  STG.E desc[UR4][R6.64], R17 ;  /* 0x0000001106007986 */ /* 0x0001e8000c101904 */
[----:B------:R-:W2:Y:S01]  /*0400*/  LDG.E R4, desc[UR4][R8.64] ;  /* 0x0000000408047981 */ /* 0x000ea2000c1e1900 */
[----:B------:R-:W-:-:S04]  /*0410*/  IMAD.WIDE R10, R0, 0x4, R8 ;  /* 0x00000004000a7825 */ /* 0x000fc800078e0208 */
[----:B--2---:R-:W-:-:S05]  /*0420*/  FADD R19, R4, 1 ;  /* 0x3f80000004137421 */ /* 0x004fca0000000000 */
[----:B------:R0:W-:Y:S04]  /*0430*/  STG.E desc[UR4][R8.64], R19 ;  /* 0x0000001308007986 */ /* 0x0001e8000c101904 */
[----:B------:R-:W2:Y:S01]  /*0440*/  LDG.E R4, desc[UR4][R10.64] ;  /* 0x000000040a047981 */ /* 0x000ea2000c1e1900 */
[----:B------:R-:W-:-:S04]  /*0450*/  LEA R5, R0, R5, 0x2 ;  /* 0x0000000500057211 */ /* 0x000fc800078e10ff */
[----:B------:R-:W-:Y:S01]  /*0460*/  ISETP.GE.AND P0, PT, R5, UR6, PT ;  /* 0x0000000605007c0c */ /* 0x000fe2000bf06270 */
[----:B--2---:R-:W-:-:S05]  /*0470*/  FADD R21, R4, 1 ;  /* 0x3f80000004157421 */ /* 0x004fca0000000000 */
[----:B------:R0:W-:Y:S07]  /*0480*/  STG.E desc[UR4][R10.64], R21 ;  /* 0x000000150a007986 */ /* 0x0001ee000c101904 */
[----:B------:R-:W-:Y:S05]  /*0490*/  @!P0 BRA `(.L_x_8) ;  /* 0xfffffffc00b48947 */ /* 0x000fea000383ffff */
[----:B------:R-:W-:Y:S05]  /*04a0*/  EXIT ;  /* 0x000000000000794d */ /* 0x000fea0003800000 */
.L_x_9:
        /* <DEDUP_REMOVED lines=13> */
.L_x_11:


//--------------------- .nv.shared.reserved.0     --------------------------
	.section	.nv.shared.reserved.0,"aw",@nobits
	.weak		__nv_reservedSMEM_offset_0_alias
	.size		__nv_reservedSMEM_offset_0_alias, 0, 64
	.other		__nv_reservedSMEM_offset_0_alias,@"STO_CUDA_RESERVED_SHARED STV_DEFAULT"
__nv_reservedSMEM_offset_0_alias:
	.zero		0
	.zero		64


//--------------------- .nv.constant0._Z15add1_vectorizedP6float4i --------------------------
	.section	.nv.constant0._Z15add1_vectorizedP6float4i,"a",@progbits
	.sectionflags	@""
	.align	4
.nv.constant0._Z15add1_vectorizedP6float4i:
	.zero		908


//--------------------- .nv.constant0._Z14add1_optimizedPfi --------------------------
	.section	.nv.constant0._Z14add1_optimizedPfi,"a",@progbits
	.sectionflags	@""
	.align	4
.nv.constant0._Z14add1_optimizedPfi:
	.zero		908


//--------------------- SYMBOLS --------------------------

	.type		.nv.reservedSmem.offset0,@object
	.size		.nv.reservedSmem.offset0,0x4
